//
// Generated by NVIDIA NVVM Compiler
//
// Compiler Build ID: CL-36424714
// Cuda compilation tools, release 13.0, V13.0.88
// Based on NVVM 20.0.0
//

.version 9.0
.target sm_100
.address_size 64

	// .globl	_Z8kernel3Dv
.extern .func  (.param .b32 func_retval0) vprintf
(
	.param .b64 vprintf_param_0,
	.param .b64 vprintf_param_1
)
;
.global .align 1 .b8 $str[66] = {72, 101, 108, 108, 111, 32, 102, 114, 111, 109, 32, 116, 104, 114, 101, 97, 100, 32, 40, 37, 100, 44, 32, 37, 100, 44, 32, 37, 100, 41, 32, 105, 110, 32, 98, 108, 111, 99, 107, 32, 37, 100, 33, 32, 71, 108, 111, 98, 97, 108, 32, 84, 104, 114, 101, 97, 100, 32, 73, 68, 58, 32, 37, 100, 10};

.visible .entry _Z8kernel3Dv()
{
	.local .align 8 .b8 	__local_depot0[24];
	.reg .b64 	%SP;
	.reg .b64 	%SPL;
	.reg .b32 	%r<13>;
	.reg .b64 	%rd<5>;

	mov.u64 	%SPL, __local_depot0;
	cvta.local.u64 	%SP, %SPL;
	add.u64 	%rd1, %SP, 0;
	add.u64 	%rd2, %SPL, 0;
	mov.u32 	%r1, %tid.x;
	mov.u32 	%r2, %tid.y;
	mov.u32 	%r3, %tid.z;
	mov.u32 	%r4, %ctaid.x;
	mov.u32 	%r5, %ntid.x;
	mov.u32 	%r6, %ntid.y;
	mov.u32 	%r7, %ntid.z;
	mad.lo.s32 	%r8, %r4, %r7, %r3;
	mad.lo.s32 	%r9, %r8, %r6, %r2;
	mad.lo.s32 	%r10, %r9, %r5, %r1;
	st.local.v2.u32 	[%rd2], {%r1, %r2};
	st.local.v2.u32 	[%rd2+8], {%r3, %r4};
	st.local.u32 	[%rd2+16], %r10;
	mov.u64 	%rd3, $str;
	cvta.global.u64 	%rd4, %rd3;
	{ // callseq 0, 0
	.param .b64 param0;
	st.param.b64 	[param0], %rd4;
	.param .b64 param1;
	st.param.b64 	[param1], %rd1;
	.param .b32 retval0;
	call.uni (retval0), 
	vprintf, 
	(
	param0, 
	param1
	);
	ld.param.b32 	%r11, [retval0];
	} // callseq 0
	ret;

}


// ===== COMPILED SASS (sm_100) =====

	.target	sm_100

	.elftype	@"ET_EXEC"


//--------------------- .note.nv.tkinfo           --------------------------
	.section	.note.nv.tkinfo,"",@"SHT_NOTE"
	.sectionflags	@"SHF_NOTE_NV_TKINFO"
	.tkinfo
        /*0018*/ 	.word	0x00000002
        /*0030*/ 	.string	""
        /*0030*/ 	.string	"ptxas"
        /*0030*/ 	.string	"Cuda compilation tools, release 13.0, V13.0.88"
        /*0030*/ 	.string	"Build cuda_13.0.r13.0/compiler.36424714_0"
        /*0030*/ 	.string	"-arch sm_100 -m 64 "



//--------------------- .note.nv.cuinfo           --------------------------
	.section	.note.nv.cuinfo,"",@"SHT_NOTE"
	.sectionflags	@"SHF_NOTE_NV_CUINFO"
        /*0018*/ 	.short	0x0002
        /*001a*/ 	.short	0x0064
        /*001c*/ 	.short	0x0082
	.zero		2


//--------------------- .nv.info                  --------------------------
	.section	.nv.info,"",@"SHT_CUDA_INFO"
	.align	4


	//----- nvinfo : EIATTR_REGCOUNT
	.align		4
        /*0000*/ 	.byte	0x04, 0x2f
        /*0002*/ 	.short	(.L_2 - .L_1)
	.align		4
.L_1:
        /*0004*/ 	.word	index@(_Z8kernel3Dv)
        /*0008*/ 	.word	0x00000018


	//----- nvinfo : EIATTR_FRAME_SIZE
	.align		4
.L_2:
        /*000c*/ 	.byte	0x04, 0x11
        /*000e*/ 	.short	(.L_4 - .L_3)
	.align		4
.L_3:
        /*0010*/ 	.word	index@(_Z8kernel3Dv)
        /*0014*/ 	.word	0x00000018


	//----- nvinfo : EIATTR_MIN_STACK_SIZE
	.align		4
.L_4:
        /*0018*/ 	.byte	0x04, 0x12
        /*001a*/ 	.short	(.L_6 - .L_5)
	.align		4
.L_5:
        /*001c*/ 	.word	index@(_Z8kernel3Dv)
        /*0020*/ 	.word	0x00000018
.L_6:


//--------------------- .nv.compat                --------------------------
	.section	.nv.compat,"",@"SHT_CUDA_COMPAT_INFO"
	.align	4
        /*0000*/ 	.byte	0x02, 0x09, 0x00, 0x00, 0x02, 0x02, 0x01, 0x00, 0x02, 0x05, 0x05, 0x00, 0x03, 0x07, 0x01, 0x01
        /*0010*/ 	.byte	0x02, 0x03, 0x00, 0x00, 0x02, 0x06, 0x01, 0x00, 0x04, 0x0b, 0x08, 0x00, 0x09, 0x00, 0x00, 0x00
        /*0020*/ 	.byte	0x00, 0x00, 0x00, 0x00


//--------------------- .nv.info._Z8kernel3Dv     --------------------------
	.section	.nv.info._Z8kernel3Dv,"",@"SHT_CUDA_INFO"
	.sectionflags	@""
	.align	4


	//----- nvinfo : EIATTR_CUDA_API_VERSION
	.align		4
        /*0000*/ 	.byte	0x04, 0x37
        /*0002*/ 	.short	(.L_8 - .L_7)
.L_7:
        /*0004*/ 	.word	0x00000082


	//----- nvinfo : EIATTR_SPARSE_MMA_MASK
	.align		4
.L_8:
        /*0008*/ 	.byte	0x03, 0x50
        /*000a*/ 	.short	0x0000


	//----- nvinfo : EIATTR_MAXREG_COUNT
	.align		4
        /*000c*/ 	.byte	0x03, 0x1b
        /*000e*/ 	.short	0x00ff


	//----- nvinfo : EIATTR_EXTERNS
	.align		4
        /*0010*/ 	.byte	0x04, 0x0f
        /*0012*/ 	.short	(.L_10 - .L_9)


	//   ....[0]....
	.align		4
.L_9:
        /*0014*/ 	.word	index@(vprintf)


	//----- nvinfo : EIATTR_MERCURY_ISA_VERSION
	.align		4
.L_10:
        /*0018*/ 	.byte	0x03, 0x5f
        /*001a*/ 	.short	0x0101


	//----- nvinfo : EIATTR_VRC_CTA_INIT_COUNT
	.align		4
        /*001c*/ 	.byte	0x02, 0x4a
	.zero		1
	.zero		1


	//----- nvinfo : EIATTR_SYSCALL_OFFSETS
	.align		4
        /*0020*/ 	.byte	0x04, 0x46
        /*0022*/ 	.short	(.L_12 - .L_11)


	//   ....[0]....
.L_11:
        /*0024*/ 	.word	0x00000190


	//----- nvinfo : EIATTR_EXIT_INSTR_OFFSETS
	.align		4
.L_12:
        /*0028*/ 	.byte	0x04, 0x1c
        /*002a*/ 	.short	(.L_14 - .L_13)


	//   ....[0]....
.L_13:
        /*002c*/ 	.word	0x000001a0


	//----- nvinfo : EIATTR_SW_WAR
	.align		4
.L_14:
        /*0030*/ 	.byte	0x04, 0x36
        /*0032*/ 	.short	(.L_16 - .L_15)
.L_15:
        /*0034*/ 	.word	0x00000008
.L_16:


//--------------------- .nv.callgraph             --------------------------
	.section	.nv.callgraph,"",@"SHT_CUDA_CALLGRAPH"
	.align	4
	.sectionentsize	8
	.align		4
        /*0000*/ 	.word	0x00000000
	.align		4
        /*0004*/ 	.word	0xffffffff
	.align		4
        /*0008*/ 	.word	index@(_Z8kernel3Dv)
	.align		4
        /*000c*/ 	.word	index@(vprintf)
	.align		4
        /*0010*/ 	.word	0x00000000
	.align		4
        /*0014*/ 	.word	0xfffffffe
	.align		4
        /*0018*/ 	.word	0x00000000
	.align		4
        /*001c*/ 	.word	0xfffffffd
	.align		4
        /*0020*/ 	.word	0x00000000
	.align		4
        /*0024*/ 	.word	0xfffffffc


//--------------------- .nv.constant4             --------------------------
	.section	.nv.constant4,"a",@progbits
	.align	8
	.align		8
.nv.constant4:
        /*0000*/ 	.dword	vprintf
	.align		8
        /*0008*/ 	.dword	$str


//--------------------- .text._Z8kernel3Dv        --------------------------
	.section	.text._Z8kernel3Dv,"ax",@progbits
	.align	128
        .global         _Z8kernel3Dv
        .type           _Z8kernel3Dv,@function
        .size           _Z8kernel3Dv,(.L_x_2 - _Z8kernel3Dv)
        .other          _Z8kernel3Dv,@"STO_CUDA_ENTRY STV_DEFAULT"
_Z8kernel3Dv:
.text._Z8kernel3Dv:
[----:B------:R-:W0:Y:S01]  /*0000*/  LDC R1, c[0x0][0x37c] ;  /* 0x0000df00ff017b82 */ /* 0x000e220000000800 */
[----:B------:R-:W1:Y:S01]  /*0010*/  S2R R10, SR_TID.Z ;  /* 0x00000000000a7919 */ /* 0x000e620000002300 */
[----:B------:R-:W2:Y:S01]  /*0020*/  LDCU UR5, c[0x0][0x2fc] ;  /* 0x00005f80ff0577ac */ /* 0x000ea20008000800 */
[----:B------:R-:W-:Y:S01]  /*0030*/  MOV R2, 0x0 ;  /* 0x0000000000027802 */ /* 0x000fe20000000f00 */
[----:B0-----:R-:W-:Y:S01]  /*0040*/  VIADD R1, R1, 0xffffffe8 ;  /* 0xffffffe801017836 */ /* 0x001fe20000000000 */
[----:B------:R-:W1:Y:S01]  /*0050*/  S2R R11, SR_CTAID.X ;  /* 0x00000000000b7919 */ /* 0x000e620000002500 */
[----:B------:R-:W0:Y:S01]  /*0060*/  LDCU UR6, c[0x0][0x360] ;  /* 0x00006c00ff0677ac */ /* 0x000e220008000800 */
[----:B------:R-:W3:Y:S01]  /*0070*/  S2R R9, SR_TID.Y ;  /* 0x0000000000097919 */ /* 0x000ee20000002200 */
[----:B------:R-:W3:Y:S01]  /*0080*/  LDCU UR4, c[0x0][0x364] ;  /* 0x00006c80ff0477ac */ /* 0x000ee20008000800 */
[----:B------:R-:W0:Y:S01]  /*0090*/  S2R R8, SR_TID.X ;  /* 0x0000000000087919 */ /* 0x000e220000002100 */
[----:B------:R-:W1:Y:S02]  /*00a0*/  LDCU UR7, c[0x0][0x368] ;  /* 0x00006d00ff0777ac */ /* 0x000e640008000800 */
[----:B-1----:R-:W-:Y:S01]  /*00b0*/  IMAD R0, R11, UR7, R10 ;  /* 0x000000070b007c24 */ /* 0x002fe2000f8e020a */
[----:B------:R1:W-:Y:S03]  /*00c0*/  STL.64 [R1+0x8], R10 ;  /* 0x0000080a01007387 */ /* 0x0003e60000100a00 */
[----:B---3--:R-:W-:Y:S01]  /*00d0*/  IMAD R3, R0, UR4, R9 ;  /* 0x0000000400037c24 */ /* 0x008fe2000f8e0209 */
[----:B------:R-:W3:Y:S03]  /*00e0*/  LDCU UR4, c[0x0][0x2f8] ;  /* 0x00005f00ff0477ac */ /* 0x000ee60008000800 */
[----:B0-----:R-:W-:Y:S01]  /*00f0*/  IMAD R0, R3, UR6, R8 ;  /* 0x0000000603007c24 */ /* 0x001fe2000f8e0208 */
[----:B------:R1:W-:Y:S01]  /*0100*/  STL.64 [R1], R8 ;  /* 0x0000000801007387 */ /* 0x0003e20000100a00 */
[----:B------:R-:W0:Y:S01]  /*0110*/  LDC.64 R2, c[0x4][R2] ;  /* 0x0100000002027b82 */ /* 0x000e220000000a00 */
[----:B------:R-:W4:Y:S02]  /*0120*/  LDCU.64 UR6, c[0x4][0x8] ;  /* 0x01000100ff0677ac */ /* 0x000f240008000a00 */
[----:B------:R1:W-:Y:S01]  /*0130*/  STL [R1+0x10], R0 ;  /* 0x0000100001007387 */ /* 0x0003e20000100800 */
[----:B---3--:R-:W-:-:S04]  /*0140*/  IADD3 R6, P0, PT, R1, UR4, RZ ;  /* 0x0000000401067c10 */ /* 0x008fc8000ff1e0ff */
[----:B--2---:R-:W-:Y:S01]  /*0150*/  IADD3.X R7, PT, PT, RZ, UR5, RZ, P0, !PT ;  /* 0x00000005ff077c10 */ /* 0x004fe200087fe4ff */
[----:B----4-:R-:W-:Y:S01]  /*0160*/  IMAD.U32 R4, RZ, RZ, UR6 ;  /* 0x00000006ff047e24 */ /* 0x010fe2000f8e00ff */
[----:B-1----:R-:W-:-:S07]  /*0170*/  MOV R5, UR7 ;  /* 0x0000000700057c02 */ /* 0x002fce0008000f00 */
[----:B------:R-:W-:-:S07]  /*0180*/  LEPC R20, `(.L_x_0) ;  /* 0x000000001014794e */ /* 0x000fce0000000000 */
[----:B0-----:R-:W-:Y:S05]  /*0190*/  CALL.ABS.NOINC R2 ;  /* 0x0000000002007343 */ /* 0x001fea0003c00000 */
.L_x_0:
[----:B------:R-:W-:Y:S05]  /*01a0*/  EXIT ;  /* 0x000000000000794d */ /* 0x000fea0003800000 */
.L_x_1:
[----:B------:R-:W-:-:S00]  /*01b0*/  BRA `(.L_x_1) ;  /* 0xfffffffc00fc7947 */ /* 0x000fc0000383ffff */
[----:B------:R-:W-:-:S00]  /*01c0*/  NOP ;  /* 0x0000000000007918 */ /* 0x000fc00000000000 */
        /* <DEDUP_REMOVED lines=11> */
.L_x_2:


//--------------------- .nv.global.init           --------------------------
	.section	.nv.global.init,"aw",@progbits
.nv.global.init:
	.type		$str,@object
	.size		$str,(.L_0 - $str)
$str:
        /*0000*/ 	.byte	0x48, 0x65, 0x6c, 0x6c, 0x6f, 0x20, 0x66, 0x72, 0x6f, 0x6d, 0x20, 0x74, 0x68, 0x72, 0x65, 0x61
        /*0010*/ 	.byte	0x64, 0x20, 0x28, 0x25, 0x64, 0x2c, 0x20, 0x25, 0x64, 0x2c, 0x20, 0x25, 0x64, 0x29, 0x20, 0x69
        /*0020*/ 	.byte	0x6e, 0x20, 0x62, 0x6c, 0x6f, 0x63, 0x6b, 0x20, 0x25, 0x64, 0x21, 0x20, 0x47, 0x6c, 0x6f, 0x62
        /*0030*/ 	.byte	0x61, 0x6c, 0x20, 0x54, 0x68, 0x72, 0x65, 0x61, 0x64, 0x20, 0x49, 0x44, 0x3a, 0x20, 0x25, 0x64
        /*0040*/ 	.byte	0x0a, 0x00
.L_0:


//--------------------- .nv.shared.reserved.0     --------------------------
	.section	.nv.shared.reserved.0,"aw",@nobits
	.weak		__nv_reservedSMEM_offset_0_alias
	.size		__nv_reservedSMEM_offset_0_alias, 0, 64
	.other		__nv_reservedSMEM_offset_0_alias,@"STO_CUDA_RESERVED_SHARED STV_DEFAULT"
__nv_reservedSMEM_offset_0_alias:
	.zero		0
	.zero		64


//--------------------- .nv.constant0._Z8kernel3Dv --------------------------
	.section	.nv.constant0._Z8kernel3Dv,"a",@progbits
	.sectionflags	@""
	.align	4
.nv.constant0._Z8kernel3Dv:
	.zero		896


//--------------------- SYMBOLS --------------------------

	.type		.nv.reservedSmem.offset0,@object
	.size		.nv.reservedSmem.offset0,0x4
	.type		vprintf,@function
